	.headerflags	@"EF_CUDA_TEXMODE_UNIFIED EF_CUDA_64BIT_ADDRESS EF_CUDA_ACCELERATORS EF_CUDA_SM90 EF_CUDA_VIRTUAL_SM(EF_CUDA_SM90)"
	.elftype	@"ET_EXEC"


//--------------------- .nv.info                  --------------------------
	.section	.nv.info,"",@"SHT_CUDA_INFO"
	.align	4


	//----- nvinfo : EIATTR_REGCOUNT
	.align		4
        /*0000*/ 	.byte	0x04, 0x2f
        /*0002*/ 	.short	(.L_1 - .L_0)
	.align		4
.L_0:
        /*0004*/ 	.word	index@(triton_poi_fused__native_batch_norm_legit_no_training_add_31)
        /*0008*/ 	.word	0x00000010


	//----- nvinfo : EIATTR_MIN_STACK_SIZE
	.align		4
.L_1:
        /*000c*/ 	.byte	0x04, 0x12
        /*000e*/ 	.short	(.L_3 - .L_2)
	.align		4
.L_2:
        /*0010*/ 	.word	index@(triton_poi_fused__native_batch_norm_legit_no_training_add_31)
        /*0014*/ 	.word	0x00000000


	//----- nvinfo : EIATTR_FRAME_SIZE
	.align		4
.L_3:
        /*0018*/ 	.byte	0x04, 0x11
        /*001a*/ 	.short	(.L_5 - .L_4)
	.align		4
.L_4:
        /*001c*/ 	.word	index@(triton_poi_fused__native_batch_norm_legit_no_training_add_31)
        /*0020*/ 	.word	0x00000000


	//----- nvinfo : EIATTR_MIN_STACK_SIZE
	.align		4
.L_5:
        /*0024*/ 	.byte	0x04, 0x12
        /*0026*/ 	.short	(.L_7 - .L_6)
	.align		4
.L_6:
        /*0028*/ 	.word	index@(triton_poi_fused__native_batch_norm_legit_no_training_add_31)
        /*002c*/ 	.word	0x00000000
.L_7:


//--------------------- .nv.info.triton_poi_fused__native_batch_norm_legit_no_training_add_31 --------------------------
	.section	.nv.info.triton_poi_fused__native_batch_norm_legit_no_training_add_31,"",@"SHT_CUDA_INFO"
	.sectionflags	@""
	.align	4


	//----- nvinfo : EIATTR_CUDA_API_VERSION
	.align		4
        /*0000*/ 	.byte	0x04, 0x37
        /*0002*/ 	.short	(.L_9 - .L_8)
.L_8:
        /*0004*/ 	.word	0x0000007c


	//----- nvinfo : EIATTR_KPARAM_INFO
	.align		4
.L_9:
        /*0008*/ 	.byte	0x04, 0x17
        /*000a*/ 	.short	(.L_11 - .L_10)
.L_10:
        /*000c*/ 	.word	0x00000000
        /*0010*/ 	.short	0x0003
        /*0012*/ 	.short	0x0018
        /*0014*/ 	.byte	0x00, 0xf0, 0x11, 0x00


	//----- nvinfo : EIATTR_KPARAM_INFO
	.align		4
.L_11:
        /*0018*/ 	.byte	0x04, 0x17
        /*001a*/ 	.short	(.L_13 - .L_12)
.L_12:
        /*001c*/ 	.word	0x00000000
        /*0020*/ 	.short	0x0002
        /*0022*/ 	.short	0x0010
        /*0024*/ 	.byte	0x00, 0xf4, 0x21, 0x00


	//----- nvinfo : EIATTR_KPARAM_INFO
	.align		4
.L_13:
        /*0028*/ 	.byte	0x04, 0x17
        /*002a*/ 	.short	(.L_15 - .L_14)
.L_14:
        /*002c*/ 	.word	0x00000000
        /*0030*/ 	.short	0x0001
        /*0032*/ 	.short	0x0008
        /*0034*/ 	.byte	0x00, 0xf4, 0x21, 0x00


	//----- nvinfo : EIATTR_KPARAM_INFO
	.align		4
.L_15:
        /*0038*/ 	.byte	0x04, 0x17
        /*003a*/ 	.short	(.L_17 - .L_16)
.L_16:
        /*003c*/ 	.word	0x00000000
        /*0040*/ 	.short	0x0000
        /*0042*/ 	.short	0x0000
        /*0044*/ 	.byte	0x00, 0xf4, 0x21, 0x00


	//----- nvinfo : EIATTR_SPARSE_MMA_MASK
	.align		4
.L_17:
        /*0048*/ 	.byte	0x03, 0x50
        /*004a*/ 	.short	0x0000


	//----- nvinfo : EIATTR_MAXREG_COUNT
	.align		4
        /*004c*/ 	.byte	0x03, 0x1b
        /*004e*/ 	.short	0x00ff


	//----- nvinfo : EIATTR_EXIT_INSTR_OFFSETS
	.align		4
        /*0050*/ 	.byte	0x04, 0x1c
        /*0052*/ 	.short	(.L_19 - .L_18)


	//   ....[0]....
.L_18:
        /*0054*/ 	.word	0x000001a0


	//   ....[1]....
        /*0058*/ 	.word	0x000001c0


	//----- nvinfo : EIATTR_REQNTID
	.align		4
.L_19:
        /*005c*/ 	.byte	0x04, 0x10
        /*005e*/ 	.short	(.L_21 - .L_20)
.L_20:
        /*0060*/ 	.word	0x00000080
        /*0064*/ 	.word	0x00000001
        /*0068*/ 	.word	0x00000001


	//----- nvinfo : EIATTR_CBANK_PARAM_SIZE
	.align		4
.L_21:
        /*006c*/ 	.byte	0x03, 0x19
        /*006e*/ 	.short	0x001c


	//----- nvinfo : EIATTR_PARAM_CBANK
	.align		4
        /*0070*/ 	.byte	0x04, 0x0a
        /*0072*/ 	.short	(.L_23 - .L_22)
	.align		4
.L_22:
        /*0074*/ 	.word	index@(.nv.constant0.triton_poi_fused__native_batch_norm_legit_no_training_add_31)
        /*0078*/ 	.short	0x0210
        /*007a*/ 	.short	0x001c


	//----- nvinfo : EIATTR_SW_WAR
	.align		4
.L_23:
        /*007c*/ 	.byte	0x04, 0x36
        /*007e*/ 	.short	(.L_25 - .L_24)
.L_24:
        /*0080*/ 	.word	0x00000008
.L_25:


//--------------------- .nv.callgraph             --------------------------
	.section	.nv.callgraph,"",@"SHT_CUDA_CALLGRAPH"
	.align	4
	.sectionentsize	8
	.align		4
        /*0000*/ 	.word	0x00000000
	.align		4
        /*0004*/ 	.word	0xffffffff
	.align		4
        /*0008*/ 	.word	0x00000000
	.align		4
        /*000c*/ 	.word	0xfffffffe
	.align		4
        /*0010*/ 	.word	0x00000000
	.align		4
        /*0014*/ 	.word	0xfffffffd
	.align		4
        /*0018*/ 	.word	0x00000000
	.align		4
        /*001c*/ 	.word	0xfffffffc


//--------------------- .text.triton_poi_fused__native_batch_norm_legit_no_training_add_31 --------------------------
	.section	.text.triton_poi_fused__native_batch_norm_legit_no_training_add_31,"ax",@progbits
	.align	128
        .global         triton_poi_fused__native_batch_norm_legit_no_training_add_31
        .type           triton_poi_fused__native_batch_norm_legit_no_training_add_31,@function
        .size           triton_poi_fused__native_batch_norm_legit_no_training_add_31,(.L_x_1 - triton_poi_fused__native_batch_norm_legit_no_training_add_31)
        .other          triton_poi_fused__native_batch_norm_legit_no_training_add_31,@"STO_CUDA_ENTRY STV_DEFAULT"
triton_poi_fused__native_batch_norm_legit_no_training_add_31:
.text.triton_poi_fused__native_batch_norm_legit_no_training_add_31:
[----:B------:R-:W0:Y:S02]  /*0000*/  LDC R1, c[0x0][0x28] ;  /* 0x00000a00ff017b82 */ /* 0x000e240000000800 */
[----:B------:R-:W1:Y:S01]  /*0010*/  S2R R0, SR_TID.X ;  /* 0x0000000000007919 */ /* 0x000e620000002100 */
[----:B------:R-:W2:Y:S01]  /*0020*/  LDC.64 R2, c[0x0][0x210] ;  /* 0x00008400ff027b82 */ /* 0x000ea20000000a00 */
[----:B------:R-:W-:Y:S01]  /*0030*/  HFMA2.MMA R11, -RZ, RZ, 0, 0 ;  /* 0x00000000ff0b7435 */ /* 0x000fe200000001ff */
[----:B------:R-:W-:Y:S01]  /*0040*/  CS2R R12, SRZ ;  /* 0x00000000000c7805 */ /* 0x000fe2000001ff00 */
[----:B------:R-:W3:Y:S01]  /*0050*/  S2R R9, SR_CTAID.X ;  /* 0x0000000000097919 */ /* 0x000ee20000002500 */
[----:B------:R-:W-:-:S04]  /*0060*/  ULDC.64 UR4, c[0x0][0x208] ;  /* 0x0000820000047ab9 */ /* 0x000fc80000000a00 */
[----:B------:R-:W4:Y:S01]  /*0070*/  LDC.64 R4, c[0x0][0x218] ;  /* 0x00008600ff047b82 */ /* 0x000f220000000a00 */
[----:B-1----:R-:W-:Y:S01]  /*0080*/  IMAD.SHL.U32 R0, R0, 0x2, RZ ;  /* 0x0000000200007824 */ /* 0x002fe200078e00ff */
[----:B---3--:R-:W-:-:S04]  /*0090*/  SHF.R.S32.HI R6, RZ, 0x17, R9 ;  /* 0x00000017ff067819 */ /* 0x008fc80000011409 */
[----:B------:R-:W-:-:S05]  /*00a0*/  LOP3.LUT R0, R0, 0xfe, RZ, 0xc0, !PT ;  /* 0x000000fe00007812 */ /* 0x000fca00078ec0ff */
[----:B------:R-:W-:Y:S01]  /*00b0*/  IMAD R9, R9, 0x100, R0 ;  /* 0x0000010009097824 */ /* 0x000fe200078e0200 */
[----:B------:R-:W-:-:S03]  /*00c0*/  SGXT R0, R6, 0x1 ;  /* 0x000000010600781a */ /* 0x000fc60000000200 */
[C---:B----4-:R-:W-:Y:S01]  /*00d0*/  IMAD.WIDE R4, R9.reuse, 0x4, R4 ;  /* 0x0000000409047825 */ /* 0x050fe200078e0204 */
[----:B------:R-:W-:Y:S02]  /*00e0*/  LEA.HI R0, R0, R9, RZ, 0x2 ;  /* 0x0000000900007211 */ /* 0x000fe400078f10ff */
[----:B------:R-:W-:Y:S02]  /*00f0*/  ISETP.GE.AND P0, PT, R9, 0x800, PT ;  /* 0x000008000900780c */ /* 0x000fe40003f06270 */
[----:B------:R-:W-:Y:S01]  /*0100*/  SHF.R.S32.HI R7, RZ, 0x2, R0 ;  /* 0x00000002ff077819 */ /* 0x000fe20000011400 */
[----:B------:R-:W-:-:S04]  /*0110*/  IMAD.MOV.U32 R0, RZ, RZ, RZ ;  /* 0x000000ffff007224 */ /* 0x000fc800078e00ff */
[----:B--2---:R-:W-:Y:S02]  /*0120*/  IMAD.WIDE R2, R7, 0x4, R2 ;  /* 0x0000000407027825 */ /* 0x004fe400078e0202 */
[----:B------:R-:W1:Y:S04]  /*0130*/  LDC.64 R6, c[0x0][0x220] ;  /* 0x00008800ff067b82 */ /* 0x000e680000000a00 */
[----:B------:R-:W2:Y:S04]  /*0140*/  @!P0 LDG.E.64 R12, desc[UR4][R4.64] ;  /* 0x00000004040c8981 */ /* 0x000ea8000c1e1b00 */
[----:B------:R-:W2:Y:S04]  /*0150*/  @!P0 LDG.E.EL R11, desc[UR4][R2.64] ;  /* 0x00000004020b8981 */ /* 0x000ea8000c2e1900 */
[----:B------:R-:W3:Y:S01]  /*0160*/  @!P0 LDG.E.EL R0, desc[UR4][R2.64] ;  /* 0x0000000402008981 */ /* 0x000ee2000c2e1900 */
[----:B-1----:R-:W-:-:S04]  /*0170*/  IMAD.WIDE R6, R9, 0x4, R6 ;  /* 0x0000000409067825 */ /* 0x002fc800078e0206 */
[----:B--2---:R-:W-:Y:S01]  /*0180*/  FADD R12, R12, R11 ;  /* 0x0000000b0c0c7221 */ /* 0x004fe20000000000 */
[----:B---3--:R-:W-:Y:S01]  /*0190*/  FADD R13, R13, R0 ;  /* 0x000000000d0d7221 */ /* 0x008fe20000000000 */
[----:B------:R-:W-:Y:S06]  /*01a0*/  @P0 EXIT ;  /* 0x000000000000094d */ /* 0x000fec0003800000 */
[----:B------:R-:W-:Y:S01]  /*01b0*/  STG.E.64 desc[UR4][R6.64], R12 ;  /* 0x0000000c06007986 */ /* 0x000fe2000c101b04 */
[----:B------:R-:W-:Y:S05]  /*01c0*/  EXIT ;  /* 0x000000000000794d */ /* 0x000fea0003800000 */
.L_x_0:
[----:B------:R-:W-:-:S00]  /*01d0*/  BRA `(.L_x_0) ;  /* 0xfffffffc00fc7947 */ /* 0x000fc0000383ffff */
[----:B------:R-:W-:-:S00]  /*01e0*/  NOP ;  /* 0x0000000000007918 */ /* 0x000fc00000000000 */
        /* <DEDUP_REMOVED lines=9> */
.L_x_1:


//--------------------- .nv.constant0.triton_poi_fused__native_batch_norm_legit_no_training_add_31 --------------------------
	.section	.nv.constant0.triton_poi_fused__native_batch_norm_legit_no_training_add_31,"a",@progbits
	.sectionflags	@""
	.align	4
.nv.constant0.triton_poi_fused__native_batch_norm_legit_no_training_add_31:
	.zero		556
